//
// Generated by NVIDIA NVVM Compiler
//
// Compiler Build ID: CL-36424714
// Cuda compilation tools, release 13.0, V13.0.88
// Based on NVVM 20.0.0
//

.version 9.0
.target sm_100
.address_size 64

	// .globl	_Z16laplacian_sharedPdS_id
// _ZZ16laplacian_sharedPdS_idE8f_shared has been demoted

.visible .entry _Z16laplacian_sharedPdS_id(
	.param .u64 .ptr .align 1 _Z16laplacian_sharedPdS_id_param_0,
	.param .u64 .ptr .align 1 _Z16laplacian_sharedPdS_id_param_1,
	.param .u32 _Z16laplacian_sharedPdS_id_param_2,
	.param .f64 _Z16laplacian_sharedPdS_id_param_3
)
{
	.reg .pred 	%p<19>;
	.reg .b32 	%r<46>;
	.reg .b64 	%rd<17>;
	.reg .b64 	%fd<23>;
	// demoted variable
	.shared .align 8 .b8 _ZZ16laplacian_sharedPdS_idE8f_shared[8000];
	ld.param.u64 	%rd4, [_Z16laplacian_sharedPdS_id_param_0];
	ld.param.u64 	%rd3, [_Z16laplacian_sharedPdS_id_param_1];
	ld.param.u32 	%r21, [_Z16laplacian_sharedPdS_id_param_2];
	ld.param.f64 	%fd1, [_Z16laplacian_sharedPdS_id_param_3];
	cvta.to.global.u64 	%rd1, %rd4;
	mov.u32 	%r22, %ctaid.x;
	mov.u32 	%r1, %ntid.x;
	mov.u32 	%r2, %tid.x;
	mad.lo.s32 	%r3, %r22, %r1, %r2;
	mov.u32 	%r23, %ctaid.y;
	mov.u32 	%r4, %ntid.y;
	mov.u32 	%r5, %tid.y;
	mad.lo.s32 	%r6, %r23, %r4, %r5;
	mov.u32 	%r24, %ctaid.z;
	mov.u32 	%r7, %ntid.z;
	mov.u32 	%r8, %tid.z;
	mad.lo.s32 	%r9, %r24, %r7, %r8;
	mul.lo.s32 	%r10, %r21, %r9;
	mul.lo.s32 	%r11, %r10, %r21;
	mul.lo.s32 	%r12, %r21, %r6;
	add.s32 	%r25, %r11, %r12;
	add.s32 	%r13, %r25, %r3;
	mul.wide.s32 	%rd5, %r13, 8;
	add.s64 	%rd2, %rd1, %rd5;
	ld.global.f64 	%fd2, [%rd2];
	mov.u32 	%r26, _ZZ16laplacian_sharedPdS_idE8f_shared;
	mad.lo.s32 	%r27, %r8, 800, %r26;
	add.s32 	%r14, %r27, 800;
	mad.lo.s32 	%r15, %r5, 80, %r14;
	add.s32 	%r16, %r15, 80;
	shl.b32 	%r28, %r2, 3;
	add.s32 	%r17, %r16, %r28;
	st.shared.f64 	[%r17+8], %fd2;
	setp.ne.s32 	%p1, %r2, 0;
	setp.eq.s32 	%p2, %r3, 0;
	or.pred  	%p3, %p1, %p2;
	@%p3 bra 	$L__BB0_2;
	ld.global.f64 	%fd3, [%rd2+-8];
	st.shared.f64 	[%r16], %fd3;
$L__BB0_2:
	add.s32 	%r29, %r1, -1;
	setp.ne.s32 	%p4, %r2, %r29;
	add.s32 	%r18, %r21, -1;
	setp.eq.s32 	%p5, %r3, %r18;
	or.pred  	%p6, %p4, %p5;
	@%p6 bra 	$L__BB0_4;
	ld.global.f64 	%fd4, [%rd2+8];
	st.shared.f64 	[%r15+152], %fd4;
$L__BB0_4:
	setp.ne.s32 	%p7, %r5, 0;
	setp.eq.s32 	%p8, %r6, 0;
	add.s32 	%r19, %r14, %r28;
	or.pred  	%p9, %p7, %p8;
	@%p9 bra 	$L__BB0_6;
	sub.s32 	%r31, %r12, %r21;
	add.s32 	%r32, %r31, %r3;
	add.s32 	%r33, %r32, %r11;
	mul.wide.s32 	%rd6, %r33, 8;
	add.s64 	%rd7, %rd1, %rd6;
	ld.global.f64 	%fd5, [%rd7];
	st.shared.f64 	[%r19+8], %fd5;
$L__BB0_6:
	add.s32 	%r34, %r4, -1;
	setp.ne.s32 	%p10, %r5, %r34;
	setp.eq.s32 	%p11, %r6, %r18;
	or.pred  	%p12, %p10, %p11;
	@%p12 bra 	$L__BB0_8;
	mul.wide.s32 	%rd8, %r21, 8;
	add.s64 	%rd9, %rd2, %rd8;
	ld.global.f64 	%fd6, [%rd9];
	st.shared.f64 	[%r19+728], %fd6;
$L__BB0_8:
	setp.ne.s32 	%p13, %r8, 0;
	setp.eq.s32 	%p14, %r9, 0;
	mad.lo.s32 	%r36, %r5, 80, %r26;
	add.s32 	%r38, %r36, %r28;
	add.s32 	%r20, %r38, 80;
	or.pred  	%p15, %p13, %p14;
	@%p15 bra 	$L__BB0_10;
	sub.s32 	%r39, %r10, %r21;
	add.s32 	%r40, %r12, %r3;
	mad.lo.s32 	%r41, %r39, %r21, %r40;
	mul.wide.s32 	%rd10, %r41, 8;
	add.s64 	%rd11, %rd1, %rd10;
	ld.global.f64 	%fd7, [%rd11];
	st.shared.f64 	[%r20+8], %fd7;
$L__BB0_10:
	add.s32 	%r42, %r7, -1;
	setp.ne.s32 	%p16, %r8, %r42;
	setp.eq.s32 	%p17, %r9, %r18;
	or.pred  	%p18, %p16, %p17;
	@%p18 bra 	$L__BB0_12;
	add.s32 	%r43, %r10, %r21;
	add.s32 	%r44, %r12, %r3;
	mad.lo.s32 	%r45, %r43, %r21, %r44;
	mul.wide.s32 	%rd12, %r45, 8;
	add.s64 	%rd13, %rd1, %rd12;
	ld.global.f64 	%fd8, [%rd13];
	st.shared.f64 	[%r20+7208], %fd8;
$L__BB0_12:
	cvta.to.global.u64 	%rd14, %rd3;
	bar.sync 	0;
	ld.shared.f64 	%fd9, [%r17+16];
	ld.shared.f64 	%fd10, [%r17];
	add.f64 	%fd11, %fd9, %fd10;
	ld.shared.f64 	%fd12, [%r17+88];
	add.f64 	%fd13, %fd11, %fd12;
	ld.shared.f64 	%fd14, [%r17+-72];
	add.f64 	%fd15, %fd13, %fd14;
	ld.shared.f64 	%fd16, [%r17+808];
	add.f64 	%fd17, %fd15, %fd16;
	ld.shared.f64 	%fd18, [%r17+-792];
	add.f64 	%fd19, %fd17, %fd18;
	ld.shared.f64 	%fd20, [%r17+8];
	fma.rn.f64 	%fd21, %fd20, 0dC018000000000000, %fd19;
	add.s64 	%rd16, %rd14, %rd5;
	mul.f64 	%fd22, %fd1, %fd21;
	st.global.f64 	[%rd16], %fd22;
	ret;

}
	// .globl	_Z16laplacian_directPdS_id
.visible .entry _Z16laplacian_directPdS_id(
	.param .u64 .ptr .align 1 _Z16laplacian_directPdS_id_param_0,
	.param .u64 .ptr .align 1 _Z16laplacian_directPdS_id_param_1,
	.param .u32 _Z16laplacian_directPdS_id_param_2,
	.param .f64 _Z16laplacian_directPdS_id_param_3
)
{
	.reg .pred 	%p<12>;
	.reg .b32 	%r<36>;
	.reg .b64 	%rd<22>;
	.reg .b64 	%fd<16>;

	ld.param.u64 	%rd1, [_Z16laplacian_directPdS_id_param_0];
	ld.param.u64 	%rd2, [_Z16laplacian_directPdS_id_param_1];
	ld.param.u32 	%r5, [_Z16laplacian_directPdS_id_param_2];
	ld.param.f64 	%fd1, [_Z16laplacian_directPdS_id_param_3];
	mov.u32 	%r6, %ctaid.x;
	mov.u32 	%r7, %ntid.x;
	mov.u32 	%r8, %tid.x;
	mad.lo.s32 	%r9, %r6, %r7, %r8;
	mov.u32 	%r10, %ctaid.y;
	mov.u32 	%r11, %ntid.y;
	mov.u32 	%r12, %tid.y;
	mad.lo.s32 	%r13, %r10, %r11, %r12;
	mov.u32 	%r14, %ctaid.z;
	mov.u32 	%r15, %ntid.z;
	mov.u32 	%r16, %tid.z;
	mad.lo.s32 	%r17, %r14, %r15, %r16;
	setp.eq.s32 	%p1, %r9, 0;
	setp.eq.s32 	%p2, %r13, 0;
	or.pred  	%p3, %p1, %p2;
	setp.eq.s32 	%p4, %r17, 0;
	or.pred  	%p5, %p4, %p3;
	add.s32 	%r18, %r5, -1;
	setp.eq.s32 	%p6, %r9, %r18;
	or.pred  	%p7, %p5, %p6;
	setp.eq.s32 	%p8, %r13, %r18;
	setp.eq.s32 	%p9, %r17, %r18;
	or.pred  	%p10, %p8, %p9;
	or.pred  	%p11, %p7, %p10;
	@%p11 bra 	$L__BB1_2;
	mul.lo.s32 	%r19, %r5, %r17;
	mul.lo.s32 	%r20, %r19, %r5;
	mul.lo.s32 	%r21, %r5, %r13;
	add.s32 	%r22, %r20, %r21;
	cvta.to.global.u64 	%rd3, %rd1;
	cvta.to.global.u64 	%rd4, %rd2;
	add.s32 	%r23, %r21, %r5;
	add.s32 	%r24, %r23, %r9;
	add.s32 	%r25, %r24, %r20;
	shl.b32 	%r26, %r5, 1;
	sub.s32 	%r27, %r23, %r26;
	add.s32 	%r28, %r27, %r9;
	add.s32 	%r29, %r28, %r20;
	add.s32 	%r30, %r19, %r5;
	add.s32 	%r31, %r28, %r5;
	mad.lo.s32 	%r32, %r30, %r5, %r31;
	sub.s32 	%r33, %r30, %r26;
	mad.lo.s32 	%r34, %r33, %r5, %r31;
	cvt.s64.s32 	%rd5, %r22;
	cvt.s64.s32 	%rd6, %r9;
	add.s64 	%rd7, %rd6, %rd5;
	shl.b64 	%rd8, %rd7, 3;
	add.s64 	%rd9, %rd3, %rd8;
	ld.global.f64 	%fd2, [%rd9+8];
	ld.global.f64 	%fd3, [%rd9+-8];
	add.f64 	%fd4, %fd2, %fd3;
	mul.wide.s32 	%rd10, %r25, 8;
	add.s64 	%rd11, %rd3, %rd10;
	ld.global.f64 	%fd5, [%rd11];
	add.f64 	%fd6, %fd4, %fd5;
	mul.wide.s32 	%rd12, %r29, 8;
	add.s64 	%rd13, %rd3, %rd12;
	ld.global.f64 	%fd7, [%rd13];
	add.f64 	%fd8, %fd6, %fd7;
	mul.wide.s32 	%rd14, %r32, 8;
	add.s64 	%rd15, %rd3, %rd14;
	ld.global.f64 	%fd9, [%rd15];
	add.f64 	%fd10, %fd8, %fd9;
	mul.wide.s32 	%rd16, %r34, 8;
	add.s64 	%rd17, %rd3, %rd16;
	ld.global.f64 	%fd11, [%rd17];
	add.f64 	%fd12, %fd10, %fd11;
	add.s32 	%r35, %r22, %r9;
	mul.wide.s32 	%rd18, %r5, 8;
	add.s64 	%rd19, %rd13, %rd18;
	ld.global.f64 	%fd13, [%rd19];
	fma.rn.f64 	%fd14, %fd13, 0dC018000000000000, %fd12;
	mul.wide.s32 	%rd20, %r35, 8;
	add.s64 	%rd21, %rd4, %rd20;
	mul.f64 	%fd15, %fd1, %fd14;
	st.global.f64 	[%rd21], %fd15;
$L__BB1_2:
	ret;

}


// ===== COMPILED SASS (sm_100) =====

	.target	sm_100

	.elftype	@"ET_EXEC"


//--------------------- .note.nv.tkinfo           --------------------------
	.section	.note.nv.tkinfo,"",@"SHT_NOTE"
	.sectionflags	@"SHF_NOTE_NV_TKINFO"
	.tkinfo
        /*0018*/ 	.word	0x00000002
        /*0030*/ 	.string	""
        /*0030*/ 	.string	"ptxas"
        /*0030*/ 	.string	"Cuda compilation tools, release 13.0, V13.0.88"
        /*0030*/ 	.string	"Build cuda_13.0.r13.0/compiler.36424714_0"
        /*0030*/ 	.string	"-arch sm_100 -m 64 "



//--------------------- .note.nv.cuinfo           --------------------------
	.section	.note.nv.cuinfo,"",@"SHT_NOTE"
	.sectionflags	@"SHF_NOTE_NV_CUINFO"
        /*0018*/ 	.short	0x0002
        /*001a*/ 	.short	0x0064
        /*001c*/ 	.short	0x0082
	.zero		2


//--------------------- .nv.info                  --------------------------
	.section	.nv.info,"",@"SHT_CUDA_INFO"
	.align	4


	//----- nvinfo : EIATTR_REGCOUNT
	.align		4
        /*0000*/ 	.byte	0x04, 0x2f
        /*0002*/ 	.short	(.L_1 - .L_0)
	.align		4
.L_0:
        /*0004*/ 	.word	index@(_Z16laplacian_sharedPdS_id)
        /*0008*/ 	.word	0x00000020


	//----- nvinfo : EIATTR_FRAME_SIZE
	.align		4
.L_1:
        /*000c*/ 	.byte	0x04, 0x11
        /*000e*/ 	.short	(.L_3 - .L_2)
	.align		4
.L_2:
        /*0010*/ 	.word	index@(_Z16laplacian_sharedPdS_id)
        /*0014*/ 	.word	0x00000000


	//----- nvinfo : EIATTR_REGCOUNT
	.align		4
.L_3:
        /*0018*/ 	.byte	0x04, 0x2f
        /*001a*/ 	.short	(.L_5 - .L_4)
	.align		4
.L_4:
        /*001c*/ 	.word	index@(_Z16laplacian_directPdS_id)
        /*0020*/ 	.word	0x0000001a


	//----- nvinfo : EIATTR_FRAME_SIZE
	.align		4
.L_5:
        /*0024*/ 	.byte	0x04, 0x11
        /*0026*/ 	.short	(.L_7 - .L_6)
	.align		4
.L_6:
        /*0028*/ 	.word	index@(_Z16laplacian_directPdS_id)
        /*002c*/ 	.word	0x00000000


	//----- nvinfo : EIATTR_MIN_STACK_SIZE
	.align		4
.L_7:
        /*0030*/ 	.byte	0x04, 0x12
        /*0032*/ 	.short	(.L_9 - .L_8)
	.align		4
.L_8:
        /*0034*/ 	.word	index@(_Z16laplacian_directPdS_id)
        /*0038*/ 	.word	0x00000000


	//----- nvinfo : EIATTR_MIN_STACK_SIZE
	.align		4
.L_9:
        /*003c*/ 	.byte	0x04, 0x12
        /*003e*/ 	.short	(.L_11 - .L_10)
	.align		4
.L_10:
        /*0040*/ 	.word	index@(_Z16laplacian_sharedPdS_id)
        /*0044*/ 	.word	0x00000000
.L_11:


//--------------------- .nv.compat                --------------------------
	.section	.nv.compat,"",@"SHT_CUDA_COMPAT_INFO"
	.align	4
        /*0000*/ 	.byte	0x02, 0x09, 0x00, 0x00, 0x02, 0x02, 0x01, 0x00, 0x02, 0x05, 0x05, 0x00, 0x03, 0x07, 0x01, 0x01
        /*0010*/ 	.byte	0x02, 0x03, 0x00, 0x00, 0x02, 0x06, 0x01, 0x00, 0x04, 0x0b, 0x08, 0x00, 0x01, 0x00, 0x00, 0x00
        /*0020*/ 	.byte	0x00, 0x00, 0x00, 0x00


//--------------------- .nv.info._Z16laplacian_directPdS_id --------------------------
	.section	.nv.info._Z16laplacian_directPdS_id,"",@"SHT_CUDA_INFO"
	.sectionflags	@""
	.align	4


	//----- nvinfo : EIATTR_CUDA_API_VERSION
	.align		4
        /*0000*/ 	.byte	0x04, 0x37
        /*0002*/ 	.short	(.L_13 - .L_12)
.L_12:
        /*0004*/ 	.word	0x00000082


	//----- nvinfo : EIATTR_KPARAM_INFO
	.align		4
.L_13:
        /*0008*/ 	.byte	0x04, 0x17
        /*000a*/ 	.short	(.L_15 - .L_14)
.L_14:
        /*000c*/ 	.word	0x00000000
        /*0010*/ 	.short	0x0003
        /*0012*/ 	.short	0x0018
        /*0014*/ 	.byte	0x00, 0xf0, 0x21, 0x00


	//----- nvinfo : EIATTR_KPARAM_INFO
	.align		4
.L_15:
        /*0018*/ 	.byte	0x04, 0x17
        /*001a*/ 	.short	(.L_17 - .L_16)
.L_16:
        /*001c*/ 	.word	0x00000000
        /*0020*/ 	.short	0x0002
        /*0022*/ 	.short	0x0010
        /*0024*/ 	.byte	0x00, 0xf0, 0x11, 0x00


	//----- nvinfo : EIATTR_KPARAM_INFO
	.align		4
.L_17:
        /*0028*/ 	.byte	0x04, 0x17
        /*002a*/ 	.short	(.L_19 - .L_18)
.L_18:
        /*002c*/ 	.word	0x00000000
        /*0030*/ 	.short	0x0001
        /*0032*/ 	.short	0x0008
        /*0034*/ 	.byte	0x00, 0xf5, 0x21, 0x00


	//----- nvinfo : EIATTR_KPARAM_INFO
	.align		4
.L_19:
        /*0038*/ 	.byte	0x04, 0x17
        /*003a*/ 	.short	(.L_21 - .L_20)
.L_20:
        /*003c*/ 	.word	0x00000000
        /*0040*/ 	.short	0x0000
        /*0042*/ 	.short	0x0000
        /*0044*/ 	.byte	0x00, 0xf5, 0x21, 0x00


	//----- nvinfo : EIATTR_SPARSE_MMA_MASK
	.align		4
.L_21:
        /*0048*/ 	.byte	0x03, 0x50
        /*004a*/ 	.short	0x0000


	//----- nvinfo : EIATTR_MAXREG_COUNT
	.align		4
        /*004c*/ 	.byte	0x03, 0x1b
        /*004e*/ 	.short	0x00ff


	//----- nvinfo : EIATTR_MERCURY_ISA_VERSION
	.align		4
        /*0050*/ 	.byte	0x03, 0x5f
        /*0052*/ 	.short	0x0101


	//----- nvinfo : EIATTR_VRC_CTA_INIT_COUNT
	.align		4
        /*0054*/ 	.byte	0x02, 0x4a
	.zero		1
	.zero		1


	//----- nvinfo : EIATTR_EXIT_INSTR_OFFSETS
	.align		4
        /*0058*/ 	.byte	0x04, 0x1c
        /*005a*/ 	.short	(.L_23 - .L_22)


	//   ....[0]....
.L_22:
        /*005c*/ 	.word	0x00000160


	//   ....[1]....
        /*0060*/ 	.word	0x00000460


	//----- nvinfo : EIATTR_CBANK_PARAM_SIZE
	.align		4
.L_23:
        /*0064*/ 	.byte	0x03, 0x19
        /*0066*/ 	.short	0x0020


	//----- nvinfo : EIATTR_PARAM_CBANK
	.align		4
        /*0068*/ 	.byte	0x04, 0x0a
        /*006a*/ 	.short	(.L_25 - .L_24)
	.align		4
.L_24:
        /*006c*/ 	.word	index@(.nv.constant0._Z16laplacian_directPdS_id)
        /*0070*/ 	.short	0x0380
        /*0072*/ 	.short	0x0020


	//----- nvinfo : EIATTR_SW_WAR
	.align		4
.L_25:
        /*0074*/ 	.byte	0x04, 0x36
        /*0076*/ 	.short	(.L_27 - .L_26)
.L_26:
        /*0078*/ 	.word	0x00000008
.L_27:


//--------------------- .nv.info._Z16laplacian_sharedPdS_id --------------------------
	.section	.nv.info._Z16laplacian_sharedPdS_id,"",@"SHT_CUDA_INFO"
	.sectionflags	@""
	.align	4


	//----- nvinfo : EIATTR_CUDA_API_VERSION
	.align		4
        /*0000*/ 	.byte	0x04, 0x37
        /*0002*/ 	.short	(.L_29 - .L_28)
.L_28:
        /*0004*/ 	.word	0x00000082


	//----- nvinfo : EIATTR_KPARAM_INFO
	.align		4
.L_29:
        /*0008*/ 	.byte	0x04, 0x17
        /*000a*/ 	.short	(.L_31 - .L_30)
.L_30:
        /*000c*/ 	.word	0x00000000
        /*0010*/ 	.short	0x0003
        /*0012*/ 	.short	0x0018
        /*0014*/ 	.byte	0x00, 0xf0, 0x21, 0x00


	//----- nvinfo : EIATTR_KPARAM_INFO
	.align		4
.L_31:
        /*0018*/ 	.byte	0x04, 0x17
        /*001a*/ 	.short	(.L_33 - .L_32)
.L_32:
        /*001c*/ 	.word	0x00000000
        /*0020*/ 	.short	0x0002
        /*0022*/ 	.short	0x0010
        /*0024*/ 	.byte	0x00, 0xf0, 0x11, 0x00


	//----- nvinfo : EIATTR_KPARAM_INFO
	.align		4
.L_33:
        /*0028*/ 	.byte	0x04, 0x17
        /*002a*/ 	.short	(.L_35 - .L_34)
.L_34:
        /*002c*/ 	.word	0x00000000
        /*0030*/ 	.short	0x0001
        /*0032*/ 	.short	0x0008
        /*0034*/ 	.byte	0x00, 0xf5, 0x21, 0x00


	//----- nvinfo : EIATTR_KPARAM_INFO
	.align		4
.L_35:
        /*0038*/ 	.byte	0x04, 0x17
        /*003a*/ 	.short	(.L_37 - .L_36)
.L_36:
        /*003c*/ 	.word	0x00000000
        /*0040*/ 	.short	0x0000
        /*0042*/ 	.short	0x0000
        /*0044*/ 	.byte	0x00, 0xf5, 0x21, 0x00


	//----- nvinfo : EIATTR_SPARSE_MMA_MASK
	.align		4
.L_37:
        /*0048*/ 	.byte	0x03, 0x50
        /*004a*/ 	.short	0x0000


	//----- nvinfo : EIATTR_MAXREG_COUNT
	.align		4
        /*004c*/ 	.byte	0x03, 0x1b
        /*004e*/ 	.short	0x00ff


	//----- nvinfo : EIATTR_NUM_BARRIERS
	.align		4
        /*0050*/ 	.byte	0x02, 0x4c
        /*0052*/ 	.byte	0x01
	.zero		1


	//----- nvinfo : EIATTR_MERCURY_ISA_VERSION
	.align		4
        /*0054*/ 	.byte	0x03, 0x5f
        /*0056*/ 	.short	0x0101


	//----- nvinfo : EIATTR_VRC_CTA_INIT_COUNT
	.align		4
        /*0058*/ 	.byte	0x02, 0x4a
	.zero		1
	.zero		1


	//----- nvinfo : EIATTR_EXIT_INSTR_OFFSETS
	.align		4
        /*005c*/ 	.byte	0x04, 0x1c
        /*005e*/ 	.short	(.L_39 - .L_38)


	//   ....[0]....
.L_38:
        /*0060*/ 	.word	0x000005c0


	//----- nvinfo : EIATTR_CBANK_PARAM_SIZE
	.align		4
.L_39:
        /*0064*/ 	.byte	0x03, 0x19
        /*0066*/ 	.short	0x0020


	//----- nvinfo : EIATTR_PARAM_CBANK
	.align		4
        /*0068*/ 	.byte	0x04, 0x0a
        /*006a*/ 	.short	(.L_41 - .L_40)
	.align		4
.L_40:
        /*006c*/ 	.word	index@(.nv.constant0._Z16laplacian_sharedPdS_id)
        /*0070*/ 	.short	0x0380
        /*0072*/ 	.short	0x0020


	//----- nvinfo : EIATTR_SW_WAR
	.align		4
.L_41:
        /*0074*/ 	.byte	0x04, 0x36
        /*0076*/ 	.short	(.L_43 - .L_42)
.L_42:
        /*0078*/ 	.word	0x00000008
.L_43:


//--------------------- .nv.callgraph             --------------------------
	.section	.nv.callgraph,"",@"SHT_CUDA_CALLGRAPH"
	.align	4
	.sectionentsize	8
	.align		4
        /*0000*/ 	.word	0x00000000
	.align		4
        /*0004*/ 	.word	0xffffffff
	.align		4
        /*0008*/ 	.word	0x00000000
	.align		4
        /*000c*/ 	.word	0xfffffffe
	.align		4
        /*0010*/ 	.word	0x00000000
	.align		4
        /*0014*/ 	.word	0xfffffffd
	.align		4
        /*0018*/ 	.word	0x00000000
	.align		4
        /*001c*/ 	.word	0xfffffffc


//--------------------- .text._Z16laplacian_directPdS_id --------------------------
	.section	.text._Z16laplacian_directPdS_id,"ax",@progbits
	.align	128
        .global         _Z16laplacian_directPdS_id
        .type           _Z16laplacian_directPdS_id,@function
        .size           _Z16laplacian_directPdS_id,(.L_x_2 - _Z16laplacian_directPdS_id)
        .other          _Z16laplacian_directPdS_id,@"STO_CUDA_ENTRY STV_DEFAULT"
_Z16laplacian_directPdS_id:
.text._Z16laplacian_directPdS_id:
[----:B------:R-:W-:Y:S01]  /*0000*/  LDC R1, c[0x0][0x37c] ;  /* 0x0000df00ff017b82 */ /* 0x000fe20000000800 */
[----:B------:R-:W0:Y:S07]  /*0010*/  S2R R2, SR_TID.Y ;  /* 0x0000000000027919 */ /* 0x000e2e0000002200 */
[----:B------:R-:W1:Y:S01]  /*0020*/  LDC R5, c[0x0][0x360] ;  /* 0x0000d800ff057b82 */ /* 0x000e620000000800 */
[----:B------:R-:W1:Y:S01]  /*0030*/  S2R R0, SR_TID.X ;  /* 0x0000000000007919 */ /* 0x000e620000002100 */
[----:B------:R-:W2:Y:S06]  /*0040*/  S2R R6, SR_TID.Z ;  /* 0x0000000000067919 */ /* 0x000eac0000002300 */
[----:B------:R-:W0:Y:S08]  /*0050*/  S2UR UR5, SR_CTAID.Y ;  /* 0x00000000000579c3 */ /* 0x000e300000002600 */
[----:B------:R-:W0:Y:S08]  /*0060*/  LDC R3, c[0x0][0x364] ;  /* 0x0000d900ff037b82 */ /* 0x000e300000000800 */
[----:B------:R-:W1:Y:S08]  /*0070*/  S2UR UR4, SR_CTAID.X ;  /* 0x00000000000479c3 */ /* 0x000e700000002500 */
[----:B------:R-:W2:Y:S08]  /*0080*/  S2UR UR6, SR_CTAID.Z ;  /* 0x00000000000679c3 */ /* 0x000eb00000002700 */
[----:B------:R-:W2:Y:S01]  /*0090*/  LDC R7, c[0x0][0x368] ;  /* 0x0000da00ff077b82 */ /* 0x000ea20000000800 */
[----:B0-----:R-:W-:-:S05]  /*00a0*/  IMAD R3, R3, UR5, R2 ;  /* 0x0000000503037c24 */ /* 0x001fca000f8e0202 */
[----:B------:R-:W-:Y:S02]  /*00b0*/  ISETP.NE.AND P0, PT, R3, RZ, PT ;  /* 0x000000ff0300720c */ /* 0x000fe40003f05270 */
[----:B------:R-:W0:Y:S01]  /*00c0*/  LDC R4, c[0x0][0x390] ;  /* 0x0000e400ff047b82 */ /* 0x000e220000000800 */
[----:B-1----:R-:W-:-:S05]  /*00d0*/  IMAD R5, R5, UR4, R0 ;  /* 0x0000000405057c24 */ /* 0x002fca000f8e0200 */
[----:B------:R-:W-:Y:S01]  /*00e0*/  ISETP.EQ.OR P0, PT, R5, RZ, !P0 ;  /* 0x000000ff0500720c */ /* 0x000fe20004702670 */
[----:B--2---:R-:W-:-:S05]  /*00f0*/  IMAD R7, R7, UR6, R6 ;  /* 0x0000000607077c24 */ /* 0x004fca000f8e0206 */
[----:B------:R-:W-:Y:S02]  /*0100*/  ISETP.EQ.OR P0, PT, R7, RZ, P0 ;  /* 0x000000ff0700720c */ /* 0x000fe40000702670 */
[----:B0-----:R-:W-:-:S04]  /*0110*/  IADD3 R0, PT, PT, R4, -0x1, RZ ;  /* 0xffffffff04007810 */ /* 0x001fc80007ffe0ff */
[-C--:B------:R-:W-:Y:S02]  /*0120*/  ISETP.NE.AND P1, PT, R7, R0.reuse, PT ;  /* 0x000000000700720c */ /* 0x080fe40003f25270 */
[-C--:B------:R-:W-:Y:S02]  /*0130*/  ISETP.EQ.OR P0, PT, R5, R0.reuse, P0 ;  /* 0x000000000500720c */ /* 0x080fe40000702670 */
[----:B------:R-:W-:-:S04]  /*0140*/  ISETP.EQ.OR P1, PT, R3, R0, !P1 ;  /* 0x000000000300720c */ /* 0x000fc80004f22670 */
[----:B------:R-:W-:-:S13]  /*0150*/  PLOP3.LUT P0, PT, P0, P1, PT, 0xf8, 0x8f ;  /* 0x00000000008f781c */ /* 0x000fda0000703f70 */
[----:B------:R-:W-:Y:S05]  /*0160*/  @P0 EXIT ;  /* 0x000000000000094d */ /* 0x000fea0003800000 */
[-C--:B------:R-:W-:Y:S01]  /*0170*/  IMAD R7, R7, R4.reuse, RZ ;  /* 0x0000000407077224 */ /* 0x080fe200078e02ff */
[----:B------:R-:W0:Y:S01]  /*0180*/  LDCU.64 UR6, c[0x0][0x380] ;  /* 0x00007000ff0677ac */ /* 0x000e220008000a00 */
[----:B------:R-:W1:Y:S01]  /*0190*/  LDC.64 R14, c[0x0][0x380] ;  /* 0x0000e000ff0e7b82 */ /* 0x000e620000000a00 */
[--C-:B------:R-:W-:Y:S02]  /*01a0*/  IMAD.MOV R8, RZ, RZ, -R4.reuse ;  /* 0x000000ffff087224 */ /* 0x100fe400078e0a04 */
[C---:B------:R-:W-:Y:S01]  /*01b0*/  IADD3 R9, PT, PT, R3.reuse, R7, RZ ;  /* 0x0000000703097210 */ /* 0x040fe20007ffe0ff */
[----:B------:R-:W2:Y:S01]  /*01c0*/  LDCU.64 UR4, c[0x0][0x358] ;  /* 0x00006b00ff0477ac */ /* 0x000ea20008000a00 */
[----:B------:R-:W-:-:S03]  /*01d0*/  IMAD R3, R3, R4, R4 ;  /* 0x0000000403037224 */ /* 0x000fc600078e0204 */
[----:B------:R-:W-:Y:S01]  /*01e0*/  IMAD R0, R9, R4, RZ ;  /* 0x0000000409007224 */ /* 0x000fe200078e02ff */
[----:B------:R-:W-:Y:S02]  /*01f0*/  SHF.R.S32.HI R9, RZ, 0x1f, R5 ;  /* 0x0000001fff097819 */ /* 0x000fe40000011405 */
[C---:B------:R-:W-:Y:S02]  /*0200*/  IADD3 R2, PT, PT, R5.reuse, R3, RZ ;  /* 0x0000000305027210 */ /* 0x040fe40007ffe0ff */
[----:B------:R-:W-:-:S03]  /*0210*/  IADD3 R6, P0, PT, R5, R0, RZ ;  /* 0x0000000005067210 */ /* 0x000fc60007f1e0ff */
[----:B------:R-:W-:Y:S01]  /*0220*/  IMAD R13, R7, R4, R2 ;  /* 0x00000004070d7224 */ /* 0x000fe200078e0202 */
[----:B------:R-:W-:Y:S02]  /*0230*/  LEA.HI.X.SX32 R9, R0, R9, 0x1, P0 ;  /* 0x0000000900097211 */ /* 0x000fe400000f0eff */
[----:B0-----:R-:W-:-:S04]  /*0240*/  LEA R16, P0, R6, UR6, 0x3 ;  /* 0x0000000606107c11 */ /* 0x001fc8000f8018ff */
[----:B------:R-:W-:Y:S01]  /*0250*/  LEA.HI.X R17, R6, UR7, R9, 0x3, P0 ;  /* 0x0000000706117c11 */ /* 0x000fe200080f1c09 */
[----:B------:R-:W-:Y:S01]  /*0260*/  IMAD R6, R8, 0x2, R3 ;  /* 0x0000000208067824 */ /* 0x000fe200078e0203 */
[----:B------:R-:W-:Y:S01]  /*0270*/  IADD3 R21, PT, PT, R7, R4, RZ ;  /* 0x0000000407157210 */ /* 0x000fe20007ffe0ff */
[----:B-1----:R-:W-:Y:S01]  /*0280*/  IMAD.WIDE R12, R13, 0x8, R14 ;  /* 0x000000080d0c7825 */ /* 0x002fe200078e020e */
[----:B------:R-:W0:Y:S01]  /*0290*/  LDCU.64 UR6, c[0x0][0x398] ;  /* 0x00007300ff0677ac */ /* 0x000e220008000a00 */
[----:B--2---:R-:W2:Y:S01]  /*02a0*/  LDG.E.64 R2, desc[UR4][R16.64+0x8] ;  /* 0x0000080410027981 */ /* 0x004ea2000c1e1b00 */
[----:B------:R-:W-:-:S03]  /*02b0*/  IADD3 R9, PT, PT, R5, R6, RZ ;  /* 0x0000000605097210 */ /* 0x000fc60007ffe0ff */
[----:B------:R1:W2:Y:S02]  /*02c0*/  LDG.E.64 R10, desc[UR4][R16.64+-0x8] ;  /* 0xfffff804100a7981 */ /* 0x0002a4000c1e1b00 */
[----:B------:R-:W-:Y:S02]  /*02d0*/  IMAD R19, R7, R4, R9 ;  /* 0x0000000407137224 */ /* 0x000fe400078e0209 */
[----:B------:R-:W3:Y:S01]  /*02e0*/  LDG.E.64 R12, desc[UR4][R12.64] ;  /* 0x000000040c0c7981 */ /* 0x000ee2000c1e1b00 */
[----:B------:R-:W-:Y:S02]  /*02f0*/  IMAD.IADD R23, R9, 0x1, R4 ;  /* 0x0000000109177824 */ /* 0x000fe400078e0204 */
[----:B------:R-:W-:-:S04]  /*0300*/  IMAD.WIDE R18, R19, 0x8, R14 ;  /* 0x0000000813127825 */ /* 0x000fc800078e020e */
[----:B------:R-:W-:Y:S01]  /*0310*/  IMAD R9, R21, R4, R23 ;  /* 0x0000000415097224 */ /* 0x000fe200078e0217 */
[----:B------:R-:W4:Y:S01]  /*0320*/  LDG.E.64 R6, desc[UR4][R18.64] ;  /* 0x0000000412067981 */ /* 0x000f22000c1e1b00 */
[----:B------:R-:W-:Y:S02]  /*0330*/  LEA R21, R8, R21, 0x1 ;  /* 0x0000001508157211 */ /* 0x000fe400078e08ff */
[----:B------:R-:W-:-:S04]  /*0340*/  IMAD.WIDE R8, R9, 0x8, R14 ;  /* 0x0000000809087825 */ /* 0x000fc800078e020e */
[----:B------:R-:W-:Y:S02]  /*0350*/  IMAD R21, R21, R4, R23 ;  /* 0x0000000415157224 */ /* 0x000fe400078e0217 */
[----:B------:R-:W5:Y:S02]  /*0360*/  LDG.E.64 R8, desc[UR4][R8.64] ;  /* 0x0000000408087981 */ /* 0x000f64000c1e1b00 */
[----:B------:R-:W-:-:S04]  /*0370*/  IMAD.WIDE R14, R21, 0x8, R14 ;  /* 0x00000008150e7825 */ /* 0x000fc800078e020e */
[----:B-1----:R-:W-:Y:S02]  /*0380*/  IMAD.WIDE R16, R4, 0x8, R18 ;  /* 0x0000000804107825 */ /* 0x002fe400078e0212 */
[----:B------:R-:W5:Y:S04]  /*0390*/  LDG.E.64 R14, desc[UR4][R14.64] ;  /* 0x000000040e0e7981 */ /* 0x000f68000c1e1b00 */
[----:B------:R-:W5:Y:S01]  /*03a0*/  LDG.E.64 R16, desc[UR4][R16.64] ;  /* 0x0000000410107981 */ /* 0x000f62000c1e1b00 */
[----:B--2---:R-:W-:-:S08]  /*03b0*/  DADD R2, R2, R10 ;  /* 0x0000000002027229 */ /* 0x004fd0000000000a */
[----:B---3--:R-:W-:-:S08]  /*03c0*/  DADD R2, R2, R12 ;  /* 0x0000000002027229 */ /* 0x008fd0000000000c */
[----:B----4-:R-:W-:Y:S01]  /*03d0*/  DADD R2, R2, R6 ;  /* 0x0000000002027229 */ /* 0x010fe20000000006 */
[----:B------:R-:W1:Y:S07]  /*03e0*/  LDC.64 R6, c[0x0][0x388] ;  /* 0x0000e200ff067b82 */ /* 0x000e6e0000000a00 */
[----:B-----5:R-:W-:Y:S01]  /*03f0*/  DADD R2, R2, R8 ;  /* 0x0000000002027229 */ /* 0x020fe20000000008 */
[----:B------:R-:W-:-:S07]  /*0400*/  IADD3 R9, PT, PT, R5, R0, RZ ;  /* 0x0000000005097210 */ /* 0x000fce0007ffe0ff */
[----:B------:R-:W-:-:S08]  /*0410*/  DADD R2, R2, R14 ;  /* 0x0000000002027229 */ /* 0x000fd0000000000e */
[----:B------:R-:W-:-:S08]  /*0420*/  DFMA R2, R16, -6, R2 ;  /* 0xc01800001002782b */ /* 0x000fd00000000002 */
[----:B0-----:R-:W-:Y:S01]  /*0430*/  DMUL R4, R2, UR6 ;  /* 0x0000000602047c28 */ /* 0x001fe20008000000 */
[----:B-1----:R-:W-:-:S06]  /*0440*/  IMAD.WIDE R2, R9, 0x8, R6 ;  /* 0x0000000809027825 */ /* 0x002fcc00078e0206 */
[----:B------:R-:W-:Y:S01]  /*0450*/  STG.E.64 desc[UR4][R2.64], R4 ;  /* 0x0000000402007986 */ /* 0x000fe2000c101b04 */
[----:B------:R-:W-:Y:S05]  /*0460*/  EXIT ;  /* 0x000000000000794d */ /* 0x000fea0003800000 */
.L_x_0:
[----:B------:R-:W-:-:S00]  /*0470*/  BRA `(.L_x_0) ;  /* 0xfffffffc00fc7947 */ /* 0x000fc0000383ffff */
[----:B------:R-:W-:-:S00]  /*0480*/  NOP ;  /* 0x0000000000007918 */ /* 0x000fc00000000000 */
[----:B------:R-:W-:-:S00]  /*0490*/  NOP ;  /* 0x0000000000007918 */ /* 0x000fc00000000000 */
[----:B------:R-:W-:-:S00]  /*04a0*/  NOP ;  /* 0x0000000000007918 */ /* 0x000fc00000000000 */
[----:B------:R-:W-:-:S00]  /*04b0*/  NOP ;  /* 0x0000000000007918 */ /* 0x000fc00000000000 */
[----:B------:R-:W-:-:S00]  /*04c0*/  NOP ;  /* 0x0000000000007918 */ /* 0x000fc00000000000 */
[----:B------:R-:W-:-:S00]  /*04d0*/  NOP ;  /* 0x0000000000007918 */ /* 0x000fc00000000000 */
[----:B------:R-:W-:-:S00]  /*04e0*/  NOP ;  /* 0x0000000000007918 */ /* 0x000fc00000000000 */
[----:B------:R-:W-:-:S00]  /*04f0*/  NOP ;  /* 0x0000000000007918 */ /* 0x000fc00000000000 */
.L_x_2:


//--------------------- .text._Z16laplacian_sharedPdS_id --------------------------
	.section	.text._Z16laplacian_sharedPdS_id,"ax",@progbits
	.align	128
        .global         _Z16laplacian_sharedPdS_id
        .type           _Z16laplacian_sharedPdS_id,@function
        .size           _Z16laplacian_sharedPdS_id,(.L_x_3 - _Z16laplacian_sharedPdS_id)
        .other          _Z16laplacian_sharedPdS_id,@"STO_CUDA_ENTRY STV_DEFAULT"
_Z16laplacian_sharedPdS_id:
.text._Z16laplacian_sharedPdS_id:
[----:B------:R-:W-:Y:S01]  /*0000*/  LDC R1, c[0x0][0x37c] ;  /* 0x0000df00ff017b82 */ /* 0x000fe20000000800 */
[----:B------:R-:W0:Y:S07]  /*0010*/  S2R R0, SR_TID.Y ;  /* 0x0000000000007919 */ /* 0x000e2e0000002200 */
[----:B------:R-:W1:Y:S01]  /*0020*/  LDC R3, c[0x0][0x360] ;  /* 0x0000d800ff037b82 */ /* 0x000e620000000800 */
[----:B------:R-:W2:Y:S01]  /*0030*/  S2R R9, SR_TID.Z ;  /* 0x0000000000097919 */ /* 0x000ea20000002300 */
[----:B------:R-:W1:Y:S06]  /*0040*/  S2R R10, SR_TID.X ;  /* 0x00000000000a7919 */ /* 0x000e6c0000002100 */
[----:B------:R-:W0:Y:S08]  /*0050*/  S2UR UR5, SR_CTAID.Y ;  /* 0x00000000000579c3 */ /* 0x000e300000002600 */
[----:B------:R-:W0:Y:S08]  /*0060*/  LDC R7, c[0x0][0x364] ;  /* 0x0000d900ff077b82 */ /* 0x000e300000000800 */
[----:B------:R-:W2:Y:S08]  /*0070*/  S2UR UR6, SR_CTAID.Z ;  /* 0x00000000000679c3 */ /* 0x000eb00000002700 */
[----:B------:R-:W2:Y:S08]  /*0080*/  LDC R8, c[0x0][0x368] ;  /* 0x0000da00ff087b82 */ /* 0x000eb00000000800 */
[----:B------:R-:W3:Y:S01]  /*0090*/  LDC R17, c[0x0][0x390] ;  /* 0x0000e400ff117b82 */ /* 0x000ee20000000800 */
[----:B0-----:R-:W-:-:S05]  /*00a0*/  IMAD R4, R7, UR5, R0 ;  /* 0x0000000507047c24 */ /* 0x001fca000f8e0200 */
[----:B------:R-:W-:Y:S02]  /*00b0*/  ISETP.NE.AND P2, PT, R4, RZ, PT ;  /* 0x000000ff0400720c */ /* 0x000fe40003f45270 */
[----:B------:R-:W1:Y:S02]  /*00c0*/  S2UR UR4, SR_CTAID.X ;  /* 0x00000000000479c3 */ /* 0x000e640000002500 */
[----:B------:R-:W-:Y:S01]  /*00d0*/  ISETP.NE.OR P2, PT, R0, RZ, !P2 ;  /* 0x000000ff0000720c */ /* 0x000fe20005745670 */
[----:B--2---:R-:W-:-:S05]  /*00e0*/  IMAD R6, R8, UR6, R9 ;  /* 0x0000000608067c24 */ /* 0x004fca000f8e0209 */
[----:B------:R-:W0:Y:S01]  /*00f0*/  LDC.64 R14, c[0x0][0x380] ;  /* 0x0000e000ff0e7b82 */ /* 0x000e220000000a00 */
[----:B------:R-:W-:Y:S01]  /*0100*/  IADD3 R8, PT, PT, R8, -0x1, RZ ;  /* 0xffffffff08087810 */ /* 0x000fe20007ffe0ff */
[----:B------:R-:W2:Y:S01]  /*0110*/  S2R R22, SR_CgaCtaId ;  /* 0x0000000000167919 */ /* 0x000ea20000008800 */
[----:B------:R-:W-:Y:S01]  /*0120*/  MOV R11, 0x400 ;  /* 0x00000400000b7802 */ /* 0x000fe20000000f00 */
[----:B------:R-:W4:Y:S01]  /*0130*/  LDCU.64 UR6, c[0x0][0x398] ;  /* 0x00007300ff0677ac */ /* 0x000f220008000a00 */
[C---:B------:R-:W-:Y:S02]  /*0140*/  ISETP.NE.AND P1, PT, R6.reuse, RZ, PT ;  /* 0x000000ff0600720c */ /* 0x040fe40003f25270 */
[----:B---3--:R-:W-:Y:S02]  /*0150*/  IADD3 R5, PT, PT, R17, -0x1, RZ ;  /* 0xffffffff11057810 */ /* 0x008fe40007ffe0ff */
[----:B------:R-:W-:Y:S02]  /*0160*/  ISETP.NE.OR P1, PT, R9, RZ, !P1 ;  /* 0x000000ff0900720c */ /* 0x000fe40004f25670 */
[C---:B------:R-:W-:Y:S01]  /*0170*/  ISETP.NE.AND P0, PT, R6.reuse, R5, PT ;  /* 0x000000050600720c */ /* 0x040fe20003f05270 */
[----:B------:R-:W-:Y:S01]  /*0180*/  IMAD R6, R6, R17, RZ ;  /* 0x0000001106067224 */ /* 0x000fe200078e02ff */
[----:B------:R-:W-:Y:S01]  /*0190*/  ISETP.NE.AND P3, PT, R4, R5, PT ;  /* 0x000000050400720c */ /* 0x000fe20003f65270 */
[----:B-1----:R-:W-:Y:S01]  /*01a0*/  IMAD R2, R3, UR4, R10 ;  /* 0x0000000403027c24 */ /* 0x002fe2000f8e020a */
[----:B------:R-:W-:Y:S01]  /*01b0*/  ISETP.NE.OR P0, PT, R9, R8, !P0 ;  /* 0x000000080900720c */ /* 0x000fe20004705670 */
[----:B------:R-:W1:Y:S01]  /*01c0*/  LDCU.64 UR4, c[0x0][0x358] ;  /* 0x00006b00ff0477ac */ /* 0x000e620008000a00 */
[----:B------:R-:W-:-:S02]  /*01d0*/  IADD3 R3, PT, PT, R3, -0x1, RZ ;  /* 0xffffffff03037810 */ /* 0x000fc40007ffe0ff */
[----:B------:R-:W-:Y:S01]  /*01e0*/  ISETP.NE.AND P4, PT, R2, R5, PT ;  /* 0x000000050200720c */ /* 0x000fe20003f85270 */
[----:B------:R-:W-:Y:S01]  /*01f0*/  VIADD R5, R7, 0xffffffff ;  /* 0xffffffff07057836 */ /* 0x000fe20000000000 */
[----:B------:R-:W-:Y:S01]  /*0200*/  IADD3 R8, PT, PT, R4, R6, RZ ;  /* 0x0000000604087210 */ /* 0x000fe20007ffe0ff */
[--C-:B------:R-:W-:Y:S01]  /*0210*/  @!P1 IMAD.IADD R12, R6, 0x1, -R17.reuse ;  /* 0x00000001060c9824 */ /* 0x100fe200078e0a11 */
[----:B------:R-:W-:Y:S01]  /*0220*/  ISETP.NE.OR P4, PT, R10, R3, !P4 ;  /* 0x000000030a00720c */ /* 0x000fe20006785670 */
[----:B------:R-:W-:Y:S01]  /*0230*/  @!P2 IMAD R3, R4, R17, -R17 ;  /* 0x000000110403a224 */ /* 0x000fe200078e0a11 */
[----:B------:R-:W-:Y:S01]  /*0240*/  ISETP.NE.OR P3, PT, R0, R5, !P3 ;  /* 0x000000050000720c */ /* 0x000fe20005f65670 */
[-CC-:B------:R-:W-:Y:S01]  /*0250*/  IMAD R8, R8, R17.reuse, R2.reuse ;  /* 0x0000001108087224 */ /* 0x180fe200078e0202 */
[----:B------:R-:W-:Y:S01]  /*0260*/  ISETP.NE.AND P5, PT, R2, RZ, PT ;  /* 0x000000ff0200720c */ /* 0x000fe20003fa5270 */
[--C-:B------:R-:W-:Y:S01]  /*0270*/  @!P1 IMAD R5, R4, R17, R2.reuse ;  /* 0x0000001104059224 */ /* 0x100fe200078e0202 */
[----:B------:R-:W-:Y:S01]  /*0280*/  @!P2 IADD3 R3, PT, PT, R2, R3, RZ ;  /* 0x000000030203a210 */ /* 0x000fe20007ffe0ff */
[-C--:B------:R-:W-:Y:S01]  /*0290*/  @!P0 IMAD R7, R4, R17.reuse, R2 ;  /* 0x0000001104078224 */ /* 0x080fe200078e0202 */
[----:B------:R-:W-:Y:S01]  /*02a0*/  ISETP.NE.OR P5, PT, R10, RZ, !P5 ;  /* 0x000000ff0a00720c */ /* 0x000fe20006fa5670 */
[----:B0-----:R-:W-:Y:S01]  /*02b0*/  IMAD.WIDE R18, R8, 0x8, R14 ;  /* 0x0000000808127825 */ /* 0x001fe200078e020e */
[----:B------:R-:W-:-:S03]  /*02c0*/  @!P0 IADD3 R16, PT, PT, R6, R17, RZ ;  /* 0x0000001106108210 */ /* 0x000fc60007ffe0ff */
[-C--:B------:R-:W-:Y:S02]  /*02d0*/  @!P2 IMAD R3, R6, R17.reuse, R3 ;  /* 0x000000110603a224 */ /* 0x080fe400078e0203 */
[-C--:B------:R-:W-:Y:S02]  /*02e0*/  @!P1 IMAD R5, R12, R17.reuse, R5 ;  /* 0x000000110c059224 */ /* 0x080fe400078e0205 */
[----:B------:R-:W-:Y:S02]  /*02f0*/  @!P0 IMAD R7, R16, R17, R7 ;  /* 0x0000001110078224 */ /* 0x000fe400078e0207 */
[----:B------:R-:W-:-:S04]  /*0300*/  @!P3 IMAD.WIDE R16, R17, 0x8, R18 ;  /* 0x000000081110b825 */ /* 0x000fc800078e0212 */
[--C-:B------:R-:W-:Y:S02]  /*0310*/  @!P2 IMAD.WIDE R20, R3, 0x8, R14.reuse ;  /* 0x000000080314a825 */ /* 0x100fe400078e020e */
[----:B-1----:R-:W3:Y:S02]  /*0320*/  LDG.E.64 R2, desc[UR4][R18.64] ;  /* 0x0000000412027981 */ /* 0x002ee4000c1e1b00 */
[--C-:B------:R-:W-:Y:S02]  /*0330*/  @!P1 IMAD.WIDE R12, R5, 0x8, R14.reuse ;  /* 0x00000008050c9825 */ /* 0x100fe400078e020e */
[----:B------:R-:W5:Y:S02]  /*0340*/  @!P5 LDG.E.64 R4, desc[UR4][R18.64+-0x8] ;  /* 0xfffff8041204d981 */ /* 0x000f64000c1e1b00 */
[----:B------:R-:W-:Y:S02]  /*0350*/  @!P0 IMAD.WIDE R14, R7, 0x8, R14 ;  /* 0x00000008070e8825 */ /* 0x000fe400078e020e */
[----:B------:R-:W4:Y:S04]  /*0360*/  @!P4 LDG.E.64 R6, desc[UR4][R18.64+0x8] ;  /* 0x000008041206c981 */ /* 0x000f28000c1e1b00 */
[----:B------:R-:W4:Y:S04]  /*0370*/  @!P3 LDG.E.64 R16, desc[UR4][R16.64] ;  /* 0x000000041010b981 */ /* 0x000f28000c1e1b00 */
[----:B------:R-:W4:Y:S04]  /*0380*/  @!P2 LDG.E.64 R20, desc[UR4][R20.64] ;  /* 0x000000041414a981 */ /* 0x000f28000c1e1b00 */
[----:B------:R-:W4:Y:S04]  /*0390*/  @!P1 LDG.E.64 R12, desc[UR4][R12.64] ;  /* 0x000000040c0c9981 */ /* 0x000f28000c1e1b00 */
[----:B------:R-:W4:Y:S01]  /*03a0*/  @!P0 LDG.E.64 R14, desc[UR4][R14.64] ;  /* 0x000000040e0e8981 */ /* 0x000f22000c1e1b00 */
[----:B--2---:R-:W-:-:S05]  /*03b0*/  LEA R11, R22, R11, 0x18 ;  /* 0x0000000b160b7211 */ /* 0x004fca00078ec0ff */
[----:B------:R-:W-:-:S05]  /*03c0*/  IMAD R23, R9, 0x320, R11 ;  /* 0x0000032009177824 */ /* 0x000fca00078e020b */
[----:B------:R-:W-:Y:S01]  /*03d0*/  IADD3 R9, PT, PT, R23, 0x320, RZ ;  /* 0x0000032017097810 */ /* 0x000fe20007ffe0ff */
[----:B------:R-:W-:-:S04]  /*03e0*/  IMAD R11, R0, 0x50, R11 ;  /* 0x00000050000b7824 */ /* 0x000fc800078e020b */
[----:B------:R-:W-:Y:S01]  /*03f0*/  IMAD R25, R0, 0x50, R9 ;  /* 0x0000005000197824 */ /* 0x000fe200078e0209 */
[----:B------:R-:W-:-:S03]  /*0400*/  LEA R29, R10, R23, 0x3 ;  /* 0x000000170a1d7211 */ /* 0x000fc600078e18ff */
[C---:B------:R-:W-:Y:S01]  /*0410*/  IMAD R9, R10.reuse, 0x8, R25 ;  /* 0x000000080a097824 */ /* 0x040fe200078e0219 */
[----:B------:R-:W-:-:S04]  /*0420*/  LEA R27, R10, R11, 0x3 ;  /* 0x0000000b0a1b7211 */ /* 0x000fc800078e18ff */
[----:B---3--:R-:W-:Y:S04]  /*0430*/  STS.64 [R9+0x58], R2 ;  /* 0x0000580209007388 */ /* 0x008fe80000000a00 */
[----:B-----5:R-:W-:Y:S04]  /*0440*/  @!P5 STS.64 [R25+0x50], R4 ;  /* 0x000050041900d388 */ /* 0x020fe80000000a00 */
[----:B----4-:R-:W-:Y:S04]  /*0450*/  @!P4 STS.64 [R25+0x98], R6 ;  /* 0x000098061900c388 */ /* 0x010fe80000000a00 */
[----:B------:R-:W-:Y:S04]  /*0460*/  @!P3 STS.64 [R29+0x5f8], R16 ;  /* 0x0005f8101d00b388 */ /* 0x000fe80000000a00 */
[----:B------:R-:W-:Y:S04]  /*0470*/  @!P2 STS.64 [R29+0x328], R20 ;  /* 0x000328141d00a388 */ /* 0x000fe80000000a00 */
[----:B------:R-:W-:Y:S04]  /*0480*/  @!P1 STS.64 [R27+0x58], R12 ;  /* 0x0000580c1b009388 */ /* 0x000fe80000000a00 */
[----:B------:R-:W-:Y:S01]  /*0490*/  @!P0 STS.64 [R27+0x1c78], R14 ;  /* 0x001c780e1b008388 */ /* 0x000fe20000000a00 */
[----:B------:R-:W-:Y:S06]  /*04a0*/  BAR.SYNC.DEFER_BLOCKING 0x0 ;  /* 0x0000000000007b1d */ /* 0x000fec0000010000 */
[----:B------:R-:W-:Y:S04]  /*04b0*/  LDS.64 R10, [R9+0x60] ;  /* 0x00006000090a7984 */ /* 0x000fe80000000a00 */
[----:B------:R-:W0:Y:S04]  /*04c0*/  LDS.64 R18, [R9+0x50] ;  /* 0x0000500009127984 */ /* 0x000e280000000a00 */
[----:B------:R-:W1:Y:S04]  /*04d0*/  LDS.64 R22, [R9+0xa8] ;  /* 0x0000a80009167984 */ /* 0x000e680000000a00 */
[----:B------:R-:W2:Y:S04]  /*04e0*/  LDS.64 R2, [R9+0x8] ;  /* 0x0000080009027984 */ /* 0x000ea80000000a00 */
[----:B------:R-:W3:Y:S04]  /*04f0*/  LDS.64 R4, [R9+0x378] ;  /* 0x0003780009047984 */ /* 0x000ee80000000a00 */
[----:B------:R-:W4:Y:S04]  /*0500*/  LDS.64 R6, [R9+-0x2c8] ;  /* 0xfffd380009067984 */ /* 0x000f280000000a00 */
[----:B------:R-:W5:Y:S01]  /*0510*/  LDS.64 R16, [R9+0x58] ;  /* 0x0000580009107984 */ /* 0x000f620000000a00 */
[----:B0-----:R-:W-:-:S08]  /*0520*/  DADD R10, R10, R18 ;  /* 0x000000000a0a7229 */ /* 0x001fd00000000012 */
[----:B-1----:R-:W-:-:S08]  /*0530*/  DADD R10, R10, R22 ;  /* 0x000000000a0a7229 */ /* 0x002fd00000000016 */
[----:B--2---:R-:W-:Y:S02]  /*0540*/  DADD R2, R10, R2 ;  /* 0x000000000a027229 */ /* 0x004fe40000000002 */
[----:B------:R-:W0:Y:S06]  /*0550*/  LDC.64 R10, c[0x0][0x388] ;  /* 0x0000e200ff0a7b82 */ /* 0x000e2c0000000a00 */
[----:B---3--:R-:W-:-:S08]  /*0560*/  DADD R2, R2, R4 ;  /* 0x0000000002027229 */ /* 0x008fd00000000004 */
[----:B----4-:R-:W-:-:S08]  /*0570*/  DADD R2, R2, R6 ;  /* 0x0000000002027229 */ /* 0x010fd00000000006 */
[----:B-----5:R-:W-:-:S08]  /*0580*/  DFMA R2, R16, -6, R2 ;  /* 0xc01800001002782b */ /* 0x020fd00000000002 */
[----:B------:R-:W-:Y:S01]  /*0590*/  DMUL R4, R2, UR6 ;  /* 0x0000000602047c28 */ /* 0x000fe20008000000 */
[----:B0-----:R-:W-:-:S06]  /*05a0*/  IMAD.WIDE R2, R8, 0x8, R10 ;  /* 0x0000000808027825 */ /* 0x001fcc00078e020a */
[----:B------:R-:W-:Y:S01]  /*05b0*/  STG.E.64 desc[UR4][R2.64], R4 ;  /* 0x0000000402007986 */ /* 0x000fe2000c101b04 */
[----:B------:R-:W-:Y:S05]  /*05c0*/  EXIT ;  /* 0x000000000000794d */ /* 0x000fea0003800000 */
.L_x_1:
        /* <DEDUP_REMOVED lines=11> */
.L_x_3:


//--------------------- .nv.shared.reserved.0     --------------------------
	.section	.nv.shared.reserved.0,"aw",@nobits
	.weak		__nv_reservedSMEM_offset_0_alias
	.size		__nv_reservedSMEM_offset_0_alias, 0, 64
	.other		__nv_reservedSMEM_offset_0_alias,@"STO_CUDA_RESERVED_SHARED STV_DEFAULT"
__nv_reservedSMEM_offset_0_alias:
	.zero		0
	.zero		64


//--------------------- .nv.shared._Z16laplacian_sharedPdS_id --------------------------
	.section	.nv.shared._Z16laplacian_sharedPdS_id,"aw",@nobits
	.sectionflags	@""
	.align	8
.nv.shared._Z16laplacian_sharedPdS_id:
	.zero		9024


//--------------------- .nv.constant0._Z16laplacian_directPdS_id --------------------------
	.section	.nv.constant0._Z16laplacian_directPdS_id,"a",@progbits
	.sectionflags	@""
	.align	4
.nv.constant0._Z16laplacian_directPdS_id:
	.zero		928


//--------------------- .nv.constant0._Z16laplacian_sharedPdS_id --------------------------
	.section	.nv.constant0._Z16laplacian_sharedPdS_id,"a",@progbits
	.sectionflags	@""
	.align	4
.nv.constant0._Z16laplacian_sharedPdS_id:
	.zero		928


//--------------------- SYMBOLS --------------------------

	.type		.nv.reservedSmem.offset0,@object
	.size		.nv.reservedSmem.offset0,0x4
	.type		.nv.reservedSmem.cap,@object
	.size		.nv.reservedSmem.cap,0x4
